//
// Generated by NVIDIA NVVM Compiler
//
// Compiler Build ID: CL-36424714
// Cuda compilation tools, release 13.0, V13.0.88
// Based on NVVM 20.0.0
//

.version 9.0
.target sm_100
.address_size 64

	// .globl	_Z24MambaSelectiveScanKernelPKfPfiii

.visible .entry _Z24MambaSelectiveScanKernelPKfPfiii(
	.param .u64 .ptr .align 1 _Z24MambaSelectiveScanKernelPKfPfiii_param_0,
	.param .u64 .ptr .align 1 _Z24MambaSelectiveScanKernelPKfPfiii_param_1,
	.param .u32 _Z24MambaSelectiveScanKernelPKfPfiii_param_2,
	.param .u32 _Z24MambaSelectiveScanKernelPKfPfiii_param_3,
	.param .u32 _Z24MambaSelectiveScanKernelPKfPfiii_param_4
)
{
	.reg .pred 	%p<11>;
	.reg .b32 	%r<51>;
	.reg .b32 	%f<112>;
	.reg .b64 	%rd<70>;

	ld.param.u64 	%rd3, [_Z24MambaSelectiveScanKernelPKfPfiii_param_0];
	ld.param.u64 	%rd4, [_Z24MambaSelectiveScanKernelPKfPfiii_param_1];
	ld.param.u32 	%r29, [_Z24MambaSelectiveScanKernelPKfPfiii_param_2];
	ld.param.u32 	%r27, [_Z24MambaSelectiveScanKernelPKfPfiii_param_3];
	ld.param.u32 	%r28, [_Z24MambaSelectiveScanKernelPKfPfiii_param_4];
	cvta.to.global.u64 	%rd1, %rd4;
	cvta.to.global.u64 	%rd2, %rd3;
	mov.u32 	%r30, %ctaid.x;
	mov.u32 	%r31, %ntid.x;
	mov.u32 	%r32, %tid.x;
	mad.lo.s32 	%r1, %r30, %r31, %r32;
	mul.lo.s32 	%r33, %r28, %r29;
	setp.ge.s32 	%p1, %r1, %r33;
	@%p1 bra 	$L__BB0_14;
	div.s32 	%r2, %r1, %r28;
	mul.lo.s32 	%r34, %r2, %r28;
	sub.s32 	%r3, %r1, %r34;
	mov.f32 	%f11, 0f3EFFB4F6;
	cvt.sat.f32.f32 	%f12, %f11;
	mov.f32 	%f13, 0f4B400001;
	mov.f32 	%f14, 0f437C0000;
	fma.rm.f32 	%f15, %f12, %f14, %f13;
	add.f32 	%f16, %f15, 0fCB40007F;
	neg.f32 	%f17, %f16;
	fma.rn.f32 	%f18, 0fBDCCCCCD, 0f3FB8AA3B, %f17;
	fma.rn.f32 	%f19, 0fBDCCCCCD, 0f32A57060, %f18;
	mov.b32 	%r35, %f15;
	shl.b32 	%r36, %r35, 23;
	mov.b32 	%f20, %r36;
	ex2.approx.ftz.f32 	%f21, %f19;
	mul.f32 	%f1, %f21, %f20;
	setp.lt.s32 	%p2, %r27, 1;
	@%p2 bra 	$L__BB0_14;
	mul.lo.s32 	%r4, %r2, %r27;
	and.b32  	%r5, %r27, 15;
	setp.lt.u32 	%p3, %r27, 16;
	mov.f32 	%f108, 0f00000000;
	mov.b32 	%r47, 0;
	@%p3 bra 	$L__BB0_5;
	and.b32  	%r47, %r27, 2147483632;
	neg.s32 	%r45, %r47;
	mad.lo.s32 	%r44, %r34, %r27, %r3;
	shl.b32 	%r9, %r28, 4;
	mov.f32 	%f108, 0f00000000;
	mul.wide.s32 	%rd8, %r28, 4;
$L__BB0_4:
	.pragma "nounroll";
	mul.wide.s32 	%rd5, %r44, 4;
	add.s64 	%rd6, %rd2, %rd5;
	ld.global.f32 	%f24, [%rd6];
	mul.f32 	%f25, %f24, 0f3DCCCCCD;
	fma.rn.f32 	%f26, %f1, %f108, %f25;
	add.s64 	%rd7, %rd1, %rd5;
	st.global.f32 	[%rd7], %f26;
	add.s64 	%rd9, %rd6, %rd8;
	ld.global.f32 	%f27, [%rd9];
	mul.f32 	%f28, %f27, 0f3DCCCCCD;
	fma.rn.f32 	%f29, %f1, %f26, %f28;
	add.s64 	%rd10, %rd7, %rd8;
	st.global.f32 	[%rd10], %f29;
	add.s64 	%rd11, %rd9, %rd8;
	ld.global.f32 	%f30, [%rd11];
	mul.f32 	%f31, %f30, 0f3DCCCCCD;
	fma.rn.f32 	%f32, %f1, %f29, %f31;
	add.s64 	%rd12, %rd10, %rd8;
	st.global.f32 	[%rd12], %f32;
	add.s64 	%rd13, %rd11, %rd8;
	ld.global.f32 	%f33, [%rd13];
	mul.f32 	%f34, %f33, 0f3DCCCCCD;
	fma.rn.f32 	%f35, %f1, %f32, %f34;
	add.s64 	%rd14, %rd12, %rd8;
	st.global.f32 	[%rd14], %f35;
	add.s64 	%rd15, %rd13, %rd8;
	ld.global.f32 	%f36, [%rd15];
	mul.f32 	%f37, %f36, 0f3DCCCCCD;
	fma.rn.f32 	%f38, %f1, %f35, %f37;
	add.s64 	%rd16, %rd14, %rd8;
	st.global.f32 	[%rd16], %f38;
	add.s64 	%rd17, %rd15, %rd8;
	ld.global.f32 	%f39, [%rd17];
	mul.f32 	%f40, %f39, 0f3DCCCCCD;
	fma.rn.f32 	%f41, %f1, %f38, %f40;
	add.s64 	%rd18, %rd16, %rd8;
	st.global.f32 	[%rd18], %f41;
	add.s64 	%rd19, %rd17, %rd8;
	ld.global.f32 	%f42, [%rd19];
	mul.f32 	%f43, %f42, 0f3DCCCCCD;
	fma.rn.f32 	%f44, %f1, %f41, %f43;
	add.s64 	%rd20, %rd18, %rd8;
	st.global.f32 	[%rd20], %f44;
	add.s64 	%rd21, %rd19, %rd8;
	ld.global.f32 	%f45, [%rd21];
	mul.f32 	%f46, %f45, 0f3DCCCCCD;
	fma.rn.f32 	%f47, %f1, %f44, %f46;
	add.s64 	%rd22, %rd20, %rd8;
	st.global.f32 	[%rd22], %f47;
	add.s64 	%rd23, %rd21, %rd8;
	ld.global.f32 	%f48, [%rd23];
	mul.f32 	%f49, %f48, 0f3DCCCCCD;
	fma.rn.f32 	%f50, %f1, %f47, %f49;
	add.s64 	%rd24, %rd22, %rd8;
	st.global.f32 	[%rd24], %f50;
	add.s64 	%rd25, %rd23, %rd8;
	ld.global.f32 	%f51, [%rd25];
	mul.f32 	%f52, %f51, 0f3DCCCCCD;
	fma.rn.f32 	%f53, %f1, %f50, %f52;
	add.s64 	%rd26, %rd24, %rd8;
	st.global.f32 	[%rd26], %f53;
	add.s64 	%rd27, %rd25, %rd8;
	ld.global.f32 	%f54, [%rd27];
	mul.f32 	%f55, %f54, 0f3DCCCCCD;
	fma.rn.f32 	%f56, %f1, %f53, %f55;
	add.s64 	%rd28, %rd26, %rd8;
	st.global.f32 	[%rd28], %f56;
	add.s64 	%rd29, %rd27, %rd8;
	ld.global.f32 	%f57, [%rd29];
	mul.f32 	%f58, %f57, 0f3DCCCCCD;
	fma.rn.f32 	%f59, %f1, %f56, %f58;
	add.s64 	%rd30, %rd28, %rd8;
	st.global.f32 	[%rd30], %f59;
	add.s64 	%rd31, %rd29, %rd8;
	ld.global.f32 	%f60, [%rd31];
	mul.f32 	%f61, %f60, 0f3DCCCCCD;
	fma.rn.f32 	%f62, %f1, %f59, %f61;
	add.s64 	%rd32, %rd30, %rd8;
	st.global.f32 	[%rd32], %f62;
	add.s64 	%rd33, %rd31, %rd8;
	ld.global.f32 	%f63, [%rd33];
	mul.f32 	%f64, %f63, 0f3DCCCCCD;
	fma.rn.f32 	%f65, %f1, %f62, %f64;
	add.s64 	%rd34, %rd32, %rd8;
	st.global.f32 	[%rd34], %f65;
	add.s64 	%rd35, %rd33, %rd8;
	ld.global.f32 	%f66, [%rd35];
	mul.f32 	%f67, %f66, 0f3DCCCCCD;
	fma.rn.f32 	%f68, %f1, %f65, %f67;
	add.s64 	%rd36, %rd34, %rd8;
	st.global.f32 	[%rd36], %f68;
	add.s64 	%rd37, %rd35, %rd8;
	ld.global.f32 	%f69, [%rd37];
	mul.f32 	%f70, %f69, 0f3DCCCCCD;
	fma.rn.f32 	%f108, %f1, %f68, %f70;
	add.s64 	%rd38, %rd36, %rd8;
	st.global.f32 	[%rd38], %f108;
	add.s32 	%r45, %r45, 16;
	add.s32 	%r44, %r44, %r9;
	setp.ne.s32 	%p4, %r45, 0;
	@%p4 bra 	$L__BB0_4;
$L__BB0_5:
	setp.eq.s32 	%p5, %r5, 0;
	@%p5 bra 	$L__BB0_14;
	and.b32  	%r15, %r27, 7;
	setp.lt.u32 	%p6, %r5, 8;
	@%p6 bra 	$L__BB0_8;
	add.s32 	%r39, %r47, %r4;
	mad.lo.s32 	%r40, %r39, %r28, %r3;
	mul.wide.s32 	%rd39, %r40, 4;
	add.s64 	%rd40, %rd2, %rd39;
	ld.global.f32 	%f71, [%rd40];
	mul.f32 	%f72, %f71, 0f3DCCCCCD;
	fma.rn.f32 	%f73, %f1, %f108, %f72;
	add.s64 	%rd41, %rd1, %rd39;
	st.global.f32 	[%rd41], %f73;
	mul.wide.s32 	%rd42, %r28, 4;
	add.s64 	%rd43, %rd40, %rd42;
	ld.global.f32 	%f74, [%rd43];
	mul.f32 	%f75, %f74, 0f3DCCCCCD;
	fma.rn.f32 	%f76, %f1, %f73, %f75;
	add.s64 	%rd44, %rd41, %rd42;
	st.global.f32 	[%rd44], %f76;
	add.s64 	%rd45, %rd43, %rd42;
	ld.global.f32 	%f77, [%rd45];
	mul.f32 	%f78, %f77, 0f3DCCCCCD;
	fma.rn.f32 	%f79, %f1, %f76, %f78;
	add.s64 	%rd46, %rd44, %rd42;
	st.global.f32 	[%rd46], %f79;
	add.s64 	%rd47, %rd45, %rd42;
	ld.global.f32 	%f80, [%rd47];
	mul.f32 	%f81, %f80, 0f3DCCCCCD;
	fma.rn.f32 	%f82, %f1, %f79, %f81;
	add.s64 	%rd48, %rd46, %rd42;
	st.global.f32 	[%rd48], %f82;
	add.s64 	%rd49, %rd47, %rd42;
	ld.global.f32 	%f83, [%rd49];
	mul.f32 	%f84, %f83, 0f3DCCCCCD;
	fma.rn.f32 	%f85, %f1, %f82, %f84;
	add.s64 	%rd50, %rd48, %rd42;
	st.global.f32 	[%rd50], %f85;
	add.s64 	%rd51, %rd49, %rd42;
	ld.global.f32 	%f86, [%rd51];
	mul.f32 	%f87, %f86, 0f3DCCCCCD;
	fma.rn.f32 	%f88, %f1, %f85, %f87;
	add.s64 	%rd52, %rd50, %rd42;
	st.global.f32 	[%rd52], %f88;
	add.s64 	%rd53, %rd51, %rd42;
	ld.global.f32 	%f89, [%rd53];
	mul.f32 	%f90, %f89, 0f3DCCCCCD;
	fma.rn.f32 	%f91, %f1, %f88, %f90;
	add.s64 	%rd54, %rd52, %rd42;
	st.global.f32 	[%rd54], %f91;
	add.s64 	%rd55, %rd53, %rd42;
	ld.global.f32 	%f92, [%rd55];
	mul.f32 	%f93, %f92, 0f3DCCCCCD;
	fma.rn.f32 	%f108, %f1, %f91, %f93;
	add.s64 	%rd56, %rd54, %rd42;
	st.global.f32 	[%rd56], %f108;
	add.s32 	%r47, %r47, 8;
$L__BB0_8:
	setp.eq.s32 	%p7, %r15, 0;
	@%p7 bra 	$L__BB0_14;
	and.b32  	%r18, %r27, 3;
	setp.lt.u32 	%p8, %r15, 4;
	@%p8 bra 	$L__BB0_11;
	add.s32 	%r41, %r47, %r4;
	mad.lo.s32 	%r42, %r41, %r28, %r3;
	mul.wide.s32 	%rd57, %r42, 4;
	add.s64 	%rd58, %rd2, %rd57;
	ld.global.f32 	%f94, [%rd58];
	mul.f32 	%f95, %f94, 0f3DCCCCCD;
	fma.rn.f32 	%f96, %f1, %f108, %f95;
	add.s64 	%rd59, %rd1, %rd57;
	st.global.f32 	[%rd59], %f96;
	mul.wide.s32 	%rd60, %r28, 4;
	add.s64 	%rd61, %rd58, %rd60;
	ld.global.f32 	%f97, [%rd61];
	mul.f32 	%f98, %f97, 0f3DCCCCCD;
	fma.rn.f32 	%f99, %f1, %f96, %f98;
	add.s64 	%rd62, %rd59, %rd60;
	st.global.f32 	[%rd62], %f99;
	add.s64 	%rd63, %rd61, %rd60;
	ld.global.f32 	%f100, [%rd63];
	mul.f32 	%f101, %f100, 0f3DCCCCCD;
	fma.rn.f32 	%f102, %f1, %f99, %f101;
	add.s64 	%rd64, %rd62, %rd60;
	st.global.f32 	[%rd64], %f102;
	add.s64 	%rd65, %rd63, %rd60;
	ld.global.f32 	%f103, [%rd65];
	mul.f32 	%f104, %f103, 0f3DCCCCCD;
	fma.rn.f32 	%f108, %f1, %f102, %f104;
	add.s64 	%rd66, %rd64, %rd60;
	st.global.f32 	[%rd66], %f108;
	add.s32 	%r47, %r47, 4;
$L__BB0_11:
	setp.eq.s32 	%p9, %r18, 0;
	@%p9 bra 	$L__BB0_14;
	add.s32 	%r43, %r47, %r4;
	mad.lo.s32 	%r50, %r28, %r43, %r3;
	neg.s32 	%r49, %r18;
$L__BB0_13:
	.pragma "nounroll";
	mul.wide.s32 	%rd67, %r50, 4;
	add.s64 	%rd68, %rd2, %rd67;
	ld.global.f32 	%f105, [%rd68];
	mul.f32 	%f106, %f105, 0f3DCCCCCD;
	fma.rn.f32 	%f108, %f1, %f108, %f106;
	add.s64 	%rd69, %rd1, %rd67;
	st.global.f32 	[%rd69], %f108;
	add.s32 	%r50, %r50, %r28;
	add.s32 	%r49, %r49, 1;
	setp.ne.s32 	%p10, %r49, 0;
	@%p10 bra 	$L__BB0_13;
$L__BB0_14:
	ret;

}


// ===== COMPILED SASS (sm_100) =====

	.target	sm_100

	.elftype	@"ET_EXEC"


//--------------------- .note.nv.tkinfo           --------------------------
	.section	.note.nv.tkinfo,"",@"SHT_NOTE"
	.sectionflags	@"SHF_NOTE_NV_TKINFO"
	.tkinfo
        /*0018*/ 	.word	0x00000002
        /*0030*/ 	.string	""
        /*0030*/ 	.string	"ptxas"
        /*0030*/ 	.string	"Cuda compilation tools, release 13.0, V13.0.88"
        /*0030*/ 	.string	"Build cuda_13.0.r13.0/compiler.36424714_0"
        /*0030*/ 	.string	"-arch sm_100 -m 64 "



//--------------------- .note.nv.cuinfo           --------------------------
	.section	.note.nv.cuinfo,"",@"SHT_NOTE"
	.sectionflags	@"SHF_NOTE_NV_CUINFO"
        /*0018*/ 	.short	0x0002
        /*001a*/ 	.short	0x0064
        /*001c*/ 	.short	0x0082
	.zero		2


//--------------------- .nv.info                  --------------------------
	.section	.nv.info,"",@"SHT_CUDA_INFO"
	.align	4


	//----- nvinfo : EIATTR_REGCOUNT
	.align		4
        /*0000*/ 	.byte	0x04, 0x2f
        /*0002*/ 	.short	(.L_1 - .L_0)
	.align		4
.L_0:
        /*0004*/ 	.word	index@(_Z24MambaSelectiveScanKernelPKfPfiii)
        /*0008*/ 	.word	0x00000020


	//----- nvinfo : EIATTR_FRAME_SIZE
	.align		4
.L_1:
        /*000c*/ 	.byte	0x04, 0x11
        /*000e*/ 	.short	(.L_3 - .L_2)
	.align		4
.L_2:
        /*0010*/ 	.word	index@(_Z24MambaSelectiveScanKernelPKfPfiii)
        /*0014*/ 	.word	0x00000000


	//----- nvinfo : EIATTR_MIN_STACK_SIZE
	.align		4
.L_3:
        /*0018*/ 	.byte	0x04, 0x12
        /*001a*/ 	.short	(.L_5 - .L_4)
	.align		4
.L_4:
        /*001c*/ 	.word	index@(_Z24MambaSelectiveScanKernelPKfPfiii)
        /*0020*/ 	.word	0x00000000
.L_5:


//--------------------- .nv.compat                --------------------------
	.section	.nv.compat,"",@"SHT_CUDA_COMPAT_INFO"
	.align	4
        /*0000*/ 	.byte	0x02, 0x09, 0x00, 0x00, 0x02, 0x02, 0x01, 0x00, 0x02, 0x05, 0x05, 0x00, 0x03, 0x07, 0x01, 0x01
        /*0010*/ 	.byte	0x02, 0x03, 0x00, 0x00, 0x02, 0x06, 0x01, 0x00, 0x04, 0x0b, 0x08, 0x00, 0x09, 0x00, 0x00, 0x00
        /*0020*/ 	.byte	0x00, 0x00, 0x00, 0x00


//--------------------- .nv.info._Z24MambaSelectiveScanKernelPKfPfiii --------------------------
	.section	.nv.info._Z24MambaSelectiveScanKernelPKfPfiii,"",@"SHT_CUDA_INFO"
	.sectionflags	@""
	.align	4


	//----- nvinfo : EIATTR_CUDA_API_VERSION
	.align		4
        /*0000*/ 	.byte	0x04, 0x37
        /*0002*/ 	.short	(.L_7 - .L_6)
.L_6:
        /*0004*/ 	.word	0x00000082


	//----- nvinfo : EIATTR_KPARAM_INFO
	.align		4
.L_7:
        /*0008*/ 	.byte	0x04, 0x17
        /*000a*/ 	.short	(.L_9 - .L_8)
.L_8:
        /*000c*/ 	.word	0x00000000
        /*0010*/ 	.short	0x0004
        /*0012*/ 	.short	0x0018
        /*0014*/ 	.byte	0x00, 0xf0, 0x11, 0x00


	//----- nvinfo : EIATTR_KPARAM_INFO
	.align		4
.L_9:
        /*0018*/ 	.byte	0x04, 0x17
        /*001a*/ 	.short	(.L_11 - .L_10)
.L_10:
        /*001c*/ 	.word	0x00000000
        /*0020*/ 	.short	0x0003
        /*0022*/ 	.short	0x0014
        /*0024*/ 	.byte	0x00, 0xf0, 0x11, 0x00


	//----- nvinfo : EIATTR_KPARAM_INFO
	.align		4
.L_11:
        /*0028*/ 	.byte	0x04, 0x17
        /*002a*/ 	.short	(.L_13 - .L_12)
.L_12:
        /*002c*/ 	.word	0x00000000
        /*0030*/ 	.short	0x0002
        /*0032*/ 	.short	0x0010
        /*0034*/ 	.byte	0x00, 0xf0, 0x11, 0x00


	//----- nvinfo : EIATTR_KPARAM_INFO
	.align		4
.L_13:
        /*0038*/ 	.byte	0x04, 0x17
        /*003a*/ 	.short	(.L_15 - .L_14)
.L_14:
        /*003c*/ 	.word	0x00000000
        /*0040*/ 	.short	0x0001
        /*0042*/ 	.short	0x0008
        /*0044*/ 	.byte	0x00, 0xf5, 0x21, 0x00


	//----- nvinfo : EIATTR_KPARAM_INFO
	.align		4
.L_15:
        /*0048*/ 	.byte	0x04, 0x17
        /*004a*/ 	.short	(.L_17 - .L_16)
.L_16:
        /*004c*/ 	.word	0x00000000
        /*0050*/ 	.short	0x0000
        /*0052*/ 	.short	0x0000
        /*0054*/ 	.byte	0x00, 0xf5, 0x21, 0x00


	//----- nvinfo : EIATTR_SPARSE_MMA_MASK
	.align		4
.L_17:
        /*0058*/ 	.byte	0x03, 0x50
        /*005a*/ 	.short	0x0000


	//----- nvinfo : EIATTR_MAXREG_COUNT
	.align		4
        /*005c*/ 	.byte	0x03, 0x1b
        /*005e*/ 	.short	0x00ff


	//----- nvinfo : EIATTR_MERCURY_ISA_VERSION
	.align		4
        /*0060*/ 	.byte	0x03, 0x5f
        /*0062*/ 	.short	0x0101


	//----- nvinfo : EIATTR_VRC_CTA_INIT_COUNT
	.align		4
        /*0064*/ 	.byte	0x02, 0x4a
	.zero		1
	.zero		1


	//----- nvinfo : EIATTR_EXIT_INSTR_OFFSETS
	.align		4
        /*0068*/ 	.byte	0x04, 0x1c
        /*006a*/ 	.short	(.L_19 - .L_18)


	//   ....[0]....
.L_18:
        /*006c*/ 	.word	0x00000090


	//   ....[1]....
        /*0070*/ 	.word	0x000001a0


	//   ....[2]....
        /*0074*/ 	.word	0x00000a10


	//   ....[3]....
        /*0078*/ 	.word	0x00000db0


	//   ....[4]....
        /*007c*/ 	.word	0x00000fd0


	//   ....[5]....
        /*0080*/ 	.word	0x000010d0


	//----- nvinfo : EIATTR_CBANK_PARAM_SIZE
	.align		4
.L_19:
        /*0084*/ 	.byte	0x03, 0x19
        /*0086*/ 	.short	0x001c


	//----- nvinfo : EIATTR_PARAM_CBANK
	.align		4
        /*0088*/ 	.byte	0x04, 0x0a
        /*008a*/ 	.short	(.L_21 - .L_20)
	.align		4
.L_20:
        /*008c*/ 	.word	index@(.nv.constant0._Z24MambaSelectiveScanKernelPKfPfiii)
        /*0090*/ 	.short	0x0380
        /*0092*/ 	.short	0x001c


	//----- nvinfo : EIATTR_SW_WAR
	.align		4
.L_21:
        /*0094*/ 	.byte	0x04, 0x36
        /*0096*/ 	.short	(.L_23 - .L_22)
.L_22:
        /*0098*/ 	.word	0x00000008
.L_23:


//--------------------- .nv.callgraph             --------------------------
	.section	.nv.callgraph,"",@"SHT_CUDA_CALLGRAPH"
	.align	4
	.sectionentsize	8
	.align		4
        /*0000*/ 	.word	0x00000000
	.align		4
        /*0004*/ 	.word	0xffffffff
	.align		4
        /*0008*/ 	.word	0x00000000
	.align		4
        /*000c*/ 	.word	0xfffffffe
	.align		4
        /*0010*/ 	.word	0x00000000
	.align		4
        /*0014*/ 	.word	0xfffffffd
	.align		4
        /*0018*/ 	.word	0x00000000
	.align		4
        /*001c*/ 	.word	0xfffffffc


//--------------------- .text._Z24MambaSelectiveScanKernelPKfPfiii --------------------------
	.section	.text._Z24MambaSelectiveScanKernelPKfPfiii,"ax",@progbits
	.align	128
        .global         _Z24MambaSelectiveScanKernelPKfPfiii
        .type           _Z24MambaSelectiveScanKernelPKfPfiii,@function
        .size           _Z24MambaSelectiveScanKernelPKfPfiii,(.L_x_6 - _Z24MambaSelectiveScanKernelPKfPfiii)
        .other          _Z24MambaSelectiveScanKernelPKfPfiii,@"STO_CUDA_ENTRY STV_DEFAULT"
_Z24MambaSelectiveScanKernelPKfPfiii:
.text._Z24MambaSelectiveScanKernelPKfPfiii:
[----:B------:R-:W-:Y:S01]  /*0000*/  LDC R1, c[0x0][0x37c] ;  /* 0x0000df00ff017b82 */ /* 0x000fe20000000800 */
[----:B------:R-:W0:Y:S07]  /*0010*/  S2R R3, SR_TID.X ;  /* 0x0000000000037919 */ /* 0x000e2e0000002100 */
[----:B------:R-:W0:Y:S01]  /*0020*/  S2UR UR4, SR_CTAID.X ;  /* 0x00000000000479c3 */ /* 0x000e220000002500 */
[----:B------:R-:W1:Y:S07]  /*0030*/  LDCU UR5, c[0x0][0x390] ;  /* 0x00007200ff0577ac */ /* 0x000e6e0008000800 */
[----:B------:R-:W0:Y:S08]  /*0040*/  LDC R14, c[0x0][0x360] ;  /* 0x0000d800ff0e7b82 */ /* 0x000e300000000800 */
[----:B------:R-:W1:Y:S01]  /*0050*/  LDC R9, c[0x0][0x398] ;  /* 0x0000e600ff097b82 */ /* 0x000e620000000800 */
[----:B0-----:R-:W-:-:S02]  /*0060*/  IMAD R14, R14, UR4, R3 ;  /* 0x000000040e0e7c24 */ /* 0x001fc4000f8e0203 */
[----:B-1----:R-:W-:-:S05]  /*0070*/  IMAD R3, R9, UR5, RZ ;  /* 0x0000000509037c24 */ /* 0x002fca000f8e02ff */
[----:B------:R-:W-:-:S13]  /*0080*/  ISETP.GE.AND P0, PT, R14, R3, PT ;  /* 0x000000030e00720c */ /* 0x000fda0003f06270 */
[----:B------:R-:W-:Y:S05]  /*0090*/  @P0 EXIT ;  /* 0x000000000000094d */ /* 0x000fea0003800000 */
[----:B------:R-:W-:Y:S01]  /*00a0*/  IABS R5, R9 ;  /* 0x0000000900057213 */ /* 0x000fe20000000000 */
[----:B------:R-:W0:Y:S03]  /*00b0*/  LDC R0, c[0x0][0x394] ;  /* 0x0000e500ff007b82 */ /* 0x000e260000000800 */
[----:B------:R-:W1:Y:S08]  /*00c0*/  I2F.RP R4, R5 ;  /* 0x0000000500047306 */ /* 0x000e700000209400 */
[----:B-1----:R-:W1:Y:S01]  /*00d0*/  MUFU.RCP R4, R4 ;  /* 0x0000000400047308 */ /* 0x002e620000001000 */
[----:B0-----:R-:W-:-:S02]  /*00e0*/  ISETP.GE.AND P0, PT, R0, 0x1, PT ;  /* 0x000000010000780c */ /* 0x001fc40003f06270 */
[----:B-1----:R-:W-:-:S05]  /*00f0*/  IADD3 R2, PT, PT, R4, 0xffffffe, RZ ;  /* 0x0ffffffe04027810 */ /* 0x002fca0007ffe0ff */
[----:B------:R0:W1:Y:S02]  /*0100*/  F2I.FTZ.U32.TRUNC.NTZ R3, R2 ;  /* 0x0000000200037305 */ /* 0x000064000021f000 */
[----:B0-----:R-:W-:Y:S01]  /*0110*/  HFMA2 R2, -RZ, RZ, 0, 0 ;  /* 0x00000000ff027431 */ /* 0x001fe200000001ff */
[----:B-1----:R-:W-:-:S05]  /*0120*/  IADD3 R6, PT, PT, RZ, -R3, RZ ;  /* 0x80000003ff067210 */ /* 0x002fca0007ffe0ff */
[----:B------:R-:W-:Y:S01]  /*0130*/  IMAD R7, R6, R5, RZ ;  /* 0x0000000506077224 */ /* 0x000fe200078e02ff */
[----:B------:R-:W-:-:S03]  /*0140*/  IABS R6, R14 ;  /* 0x0000000e00067213 */ /* 0x000fc60000000000 */
[----:B------:R-:W-:-:S06]  /*0150*/  IMAD.HI.U32 R3, R3, R7, R2 ;  /* 0x0000000703037227 */ /* 0x000fcc00078e0002 */
[----:B------:R-:W-:-:S05]  /*0160*/  IMAD.HI.U32 R11, R3, R6, RZ ;  /* 0x00000006030b7227 */ /* 0x000fca00078e00ff */
[----:B------:R-:W-:-:S05]  /*0170*/  IADD3 R3, PT, PT, -R11, RZ, RZ ;  /* 0x000000ff0b037210 */ /* 0x000fca0007ffe1ff */
[----:B------:R-:W-:-:S05]  /*0180*/  IMAD R2, R5, R3, R6 ;  /* 0x0000000305027224 */ /* 0x000fca00078e0206 */
[----:B------:R-:W-:Y:S01]  /*0190*/  ISETP.GT.U32.AND P2, PT, R5, R2, PT ;  /* 0x000000020500720c */ /* 0x000fe20003f44070 */
[----:B------:R-:W-:-:S12]  /*01a0*/  @!P0 EXIT ;  /* 0x000000000000894d */ /* 0x000fd80003800000 */
[----:B------:R-:W-:Y:S01]  /*01b0*/  MOV R3, 0x3effb4f6 ;  /* 0x3effb4f600037802 */ /* 0x000fe20000000f00 */
[----:B------:R-:W0:Y:S01]  /*01c0*/  LDCU.64 UR4, c[0x0][0x358] ;  /* 0x00006b00ff0477ac */ /* 0x000e220008000a00 */
[----:B------:R-:W-:Y:S02]  /*01d0*/  MOV R4, 0x437c0000 ;  /* 0x437c000000047802 */ /* 0x000fe40000000f00 */
[-C--:B------:R-:W-:Y:S02]  /*01e0*/  @!P2 IADD3 R2, PT, PT, R2, -R5.reuse, RZ ;  /* 0x800000050202a210 */ /* 0x080fe40007ffe0ff */
[----:B------:R-:W-:Y:S01]  /*01f0*/  @!P2 IADD3 R11, PT, PT, R11, 0x1, RZ ;  /* 0x000000010b0ba810 */ /* 0x000fe20007ffe0ff */
[----:B------:R-:W-:Y:S01]  /*0200*/  FFMA.RM R3, R3, R4, 12582913 ;  /* 0x4b40000103037423 */ /* 0x000fe20000004004 */
[----:B------:R-:W-:Y:S02]  /*0210*/  ISETP.GE.U32.AND P1, PT, R2, R5, PT ;  /* 0x000000050200720c */ /* 0x000fe40003f26070 */
[----:B------:R-:W-:Y:S01]  /*0220*/  LOP3.LUT R4, R14, R9, RZ, 0x3c, !PT ;  /* 0x000000090e047212 */ /* 0x000fe200078e3cff */
[----:B------:R-:W-:Y:S01]  /*0230*/  FADD R2, R3, -12583039 ;  /* 0xcb40007f03027421 */ /* 0x000fe20000000000 */
[----:B------:R-:W-:-:S02]  /*0240*/  MOV R5, 0x3dcccccd ;  /* 0x3dcccccd00057802 */ /* 0x000fc40000000f00 */
[----:B------:R-:W-:Y:S02]  /*0250*/  ISETP.GE.AND P0, PT, R4, RZ, PT ;  /* 0x000000ff0400720c */ /* 0x000fe40003f06270 */
[----:B------:R-:W-:Y:S01]  /*0260*/  ISETP.NE.AND P2, PT, R9, RZ, PT ;  /* 0x000000ff0900720c */ /* 0x000fe20003f45270 */
[----:B------:R-:W-:Y:S01]  /*0270*/  FFMA R2, -R5, 1.4426950216293334961, -R2 ;  /* 0x3fb8aa3b05027823 */ /* 0x000fe20000000902 */
[----:B------:R-:W-:Y:S02]  /*0280*/  SHF.L.U32 R10, R3, 0x17, RZ ;  /* 0x00000017030a7819 */ /* 0x000fe400000006ff */
[----:B------:R-:W-:Y:S01]  /*0290*/  LOP3.LUT R8, R0, 0xf, RZ, 0xc0, !PT ;  /* 0x0000000f00087812 */ /* 0x000fe200078ec0ff */
[----:B------:R-:W-:Y:S01]  /*02a0*/  FFMA R2, -R5, 1.925963033500011079e-08, R2 ;  /* 0x32a5706005027823 */ /* 0x000fe20000000102 */
[----:B------:R-:W-:Y:S02]  /*02b0*/  @P1 IADD3 R11, PT, PT, R11, 0x1, RZ ;  /* 0x000000010b0b1810 */ /* 0x000fe40007ffe0ff */
[----:B------:R-:W-:Y:S01]  /*02c0*/  ISETP.NE.AND P1, PT, R8, RZ, PT ;  /* 0x000000ff0800720c */ /* 0x000fe20003f25270 */
[----:B------:R-:W1:Y:S01]  /*02d0*/  MUFU.EX2 R5, R2 ;  /* 0x0000000200057308 */ /* 0x000e620000000800 */
[----:B------:R-:W-:-:S02]  /*02e0*/  MOV R17, RZ ;  /* 0x000000ff00117202 */ /* 0x000fc40000000f00 */
[----:B------:R-:W-:Y:S02]  /*02f0*/  @!P0 IADD3 R11, PT, PT, -R11, RZ, RZ ;  /* 0x000000ff0b0b8210 */ /* 0x000fe40007ffe1ff */
[----:B------:R-:W-:Y:S02]  /*0300*/  ISETP.GE.U32.AND P0, PT, R0, 0x10, PT ;  /* 0x000000100000780c */ /* 0x000fe40003f06070 */
[----:B------:R-:W-:Y:S02]  /*0310*/  @!P2 LOP3.LUT R11, RZ, R9, RZ, 0x33, !PT ;  /* 0x00000009ff0ba212 */ /* 0x000fe400078e33ff */
[----:B------:R-:W-:-:S03]  /*0320*/  MOV R12, RZ ;  /* 0x000000ff000c7202 */ /* 0x000fc60000000f00 */
[----:B------:R-:W-:Y:S02]  /*0330*/  IMAD R13, R11, R9, RZ ;  /* 0x000000090b0d7224 */ /* 0x000fe400078e02ff */
[----:B-1----:R-:W-:-:S03]  /*0340*/  FMUL R10, R10, R5 ;  /* 0x000000050a0a7220 */ /* 0x002fc60000400000 */
[----:B------:R-:W-:Y:S01]  /*0350*/  IADD3 R14, PT, PT, R14, -R13, RZ ;  /* 0x8000000d0e0e7210 */ /* 0x000fe20007ffe0ff */
[----:B0-----:R-:W-:Y:S06]  /*0360*/  @!P0 BRA `(.L_x_0) ;  /* 0x0000000400a88947 */ /* 0x001fec0003800000 */
[----:B------:R-:W0:Y:S01]  /*0370*/  LDC.64 R4, c[0x0][0x380] ;  /* 0x0000e000ff047b82 */ /* 0x000e220000000a00 */
[----:B------:R-:W-:Y:S01]  /*0380*/  LOP3.LUT R12, R0, 0x7ffffff0, RZ, 0xc0, !PT ;  /* 0x7ffffff0000c7812 */ /* 0x000fe200078ec0ff */
[----:B------:R-:W-:Y:S01]  /*0390*/  IMAD R13, R13, R0, R14 ;  /* 0x000000000d0d7224 */ /* 0x000fe200078e020e */
[----:B------:R-:W-:Y:S02]  /*03a0*/  MOV R17, RZ ;  /* 0x000000ff00117202 */ /* 0x000fe40000000f00 */
[----:B------:R-:W-:-:S03]  /*03b0*/  IADD3 R15, PT, PT, -R12, RZ, RZ ;  /* 0x000000ff0c0f7210 */ /* 0x000fc60007ffe1ff */
[----:B------:R-:W1:Y:S04]  /*03c0*/  LDC.64 R6, c[0x0][0x388] ;  /* 0x0000e200ff067b82 */ /* 0x000e680000000a00 */
.L_x_1:
[----:B0-----:R-:W-:-:S05]  /*03d0*/  IMAD.WIDE R18, R13, 0x4, R4 ;  /* 0x000000040d127825 */ /* 0x001fca00078e0204 */
[----:B--2---:R-:W2:Y:S02]  /*03e0*/  LDG.E R2, desc[UR4][R18.64] ;  /* 0x0000000412027981 */ /* 0x004ea4000c1e1900 */
[----:B--2---:R-:W-:Y:S01]  /*03f0*/  FMUL R16, R2, 0.10000000149011611938 ;  /* 0x3dcccccd02107820 */ /* 0x004fe20000400000 */
[----:B-1----:R-:W-:-:S04]  /*0400*/  IMAD.WIDE R2, R13, 0x4, R6 ;  /* 0x000000040d027825 */ /* 0x002fc800078e0206 */
[----:B------:R-:W-:Y:S01]  /*0410*/  FFMA R25, R17, R10, R16 ;  /* 0x0000000a11197223 */ /* 0x000fe20000000010 */
[----:B------:R-:W-:-:S04]  /*0420*/  IMAD.WIDE R16, R9, 0x4, R18 ;  /* 0x0000000409107825 */ /* 0x000fc800078e0212 */
[----:B------:R0:W-:Y:S04]  /*0430*/  STG.E desc[UR4][R2.64], R25 ;  /* 0x0000001902007986 */ /* 0x0001e8000c101904 */
[----:B------:R-:W2:Y:S02]  /*0440*/  LDG.E R20, desc[UR4][R16.64] ;  /* 0x0000000410147981 */ /* 0x000ea4000c1e1900 */
[----:B--2---:R-:W-:Y:S01]  /*0450*/  FMUL R22, R20, 0.10000000149011611938 ;  /* 0x3dcccccd14167820 */ /* 0x004fe20000400000 */
[----:B------:R-:W-:-:S04]  /*0460*/  IMAD.WIDE R20, R9, 0x4, R2 ;  /* 0x0000000409147825 */ /* 0x000fc800078e0202 */
[----:B------:R-:W-:Y:S01]  /*0470*/  FFMA R27, R25, R10, R22 ;  /* 0x0000000a191b7223 */ /* 0x000fe20000000016 */
[----:B------:R-:W-:-:S04]  /*0480*/  IMAD.WIDE R22, R9, 0x4, R16 ;  /* 0x0000000409167825 */ /* 0x000fc800078e0210 */
[----:B------:R1:W-:Y:S04]  /*0490*/  STG.E desc[UR4][R20.64], R27 ;  /* 0x0000001b14007986 */ /* 0x0003e8000c101904 */
[----:B------:R-:W2:Y:S01]  /*04a0*/  LDG.E R18, desc[UR4][R22.64] ;  /* 0x0000000416127981 */ /* 0x000ea2000c1e1900 */
[----:B0-----:R-:W-:-:S04]  /*04b0*/  IMAD.WIDE R2, R9, 0x4, R22 ;  /* 0x0000000409027825 */ /* 0x001fc800078e0216 */
[----:B--2---:R-:W-:Y:S01]  /*04c0*/  FMUL R24, R18, 0.10000000149011611938 ;  /* 0x3dcccccd12187820 */ /* 0x004fe20000400000 */
[----:B------:R-:W-:-:S04]  /*04d0*/  IMAD.WIDE R18, R9, 0x4, R20 ;  /* 0x0000000409127825 */ /* 0x000fc800078e0214 */
[----:B------:R-:W-:-:S05]  /*04e0*/  FFMA R29, R27, R10, R24 ;  /* 0x0000000a1b1d7223 */ /* 0x000fca0000000018 */
[----:B------:R0:W-:Y:S04]  /*04f0*/  STG.E desc[UR4][R18.64], R29 ;  /* 0x0000001d12007986 */ /* 0x0001e8000c101904 */
[----:B------:R-:W2:Y:S01]  /*0500*/  LDG.E R16, desc[UR4][R2.64] ;  /* 0x0000000402107981 */ /* 0x000ea2000c1e1900 */
[----:B-1----:R-:W-:-:S04]  /*0510*/  IMAD.WIDE R20, R9, 0x4, R2 ;  /* 0x0000000409147825 */ /* 0x002fc800078e0202 */
[----:B--2---:R-:W-:Y:S01]  /*0520*/  FMUL R24, R16, 0.10000000149011611938 ;  /* 0x3dcccccd10187820 */ /* 0x004fe20000400000 */
[----:B------:R-:W-:-:S04]  /*0530*/  IMAD.WIDE R16, R9, 0x4, R18 ;  /* 0x0000000409107825 */ /* 0x000fc800078e0212 */
[----:B------:R-:W-:-:S05]  /*0540*/  FFMA R25, R29, R10, R24 ;  /* 0x0000000a1d197223 */ /* 0x000fca0000000018 */
        /* <DEDUP_REMOVED lines=56> */
[----:B------:R-:W-:-:S04]  /*08d0*/  IMAD.WIDE R24, R9, 0x4, R18 ;  /* 0x0000000409187825 */ /* 0x000fc800078e0212 */
[----:B-1----:R-:W-:-:S04]  /*08e0*/  IMAD.WIDE R20, R9, 0x4, R2 ;  /* 0x0000000409147825 */ /* 0x002fc800078e0202 */
[----:B--2---:R-:W-:-:S04]  /*08f0*/  FMUL R17, R16, 0.10000000149011611938 ;  /* 0x3dcccccd10117820 */ /* 0x004fc80000400000 */
[----:B------:R-:W-:-:S05]  /*0900*/  FFMA R27, R26, R10, R17 ;  /* 0x0000000a1a1b7223 */ /* 0x000fca0000000011 */
[----:B------:R2:W-:Y:S04]  /*0910*/  STG.E desc[UR4][R24.64], R27 ;  /* 0x0000001b18007986 */ /* 0x0005e8000c101904 */
[----:B------:R-:W3:Y:S01]  /*0920*/  LDG.E R16, desc[UR4][R20.64] ;  /* 0x0000000414107981 */ /* 0x000ee2000c1e1900 */
[----:B------:R-:W-:-:S04]  /*0930*/  IMAD.WIDE R22, R9, 0x4, R24 ;  /* 0x0000000409167825 */ /* 0x000fc800078e0218 */
[----:B0-----:R-:W-:-:S04]  /*0940*/  IMAD.WIDE R18, R9, 0x4, R20 ;  /* 0x0000000409127825 */ /* 0x001fc800078e0214 */
[----:B---3--:R-:W-:-:S04]  /*0950*/  FMUL R16, R16, 0.10000000149011611938 ;  /* 0x3dcccccd10107820 */ /* 0x008fc80000400000 */
[----:B------:R-:W-:-:S05]  /*0960*/  FFMA R29, R27, R10, R16 ;  /* 0x0000000a1b1d7223 */ /* 0x000fca0000000010 */
[----:B------:R2:W-:Y:S04]  /*0970*/  STG.E desc[UR4][R22.64], R29 ;  /* 0x0000001d16007986 */ /* 0x0005e8000c101904 */
[----:B------:R-:W3:Y:S01]  /*0980*/  LDG.E R18, desc[UR4][R18.64] ;  /* 0x0000000412127981 */ /* 0x000ee2000c1e1900 */
[----:B------:R-:W-:Y:S01]  /*0990*/  IADD3 R15, PT, PT, R15, 0x10, RZ ;  /* 0x000000100f0f7810 */ /* 0x000fe20007ffe0ff */
[C---:B------:R-:W-:Y:S01]  /*09a0*/  IMAD.WIDE R2, R9.reuse, 0x4, R22 ;  /* 0x0000000409027825 */ /* 0x040fe200078e0216 */
[----:B------:R-:W-:Y:S02]  /*09b0*/  LEA R13, R9, R13, 0x4 ;  /* 0x0000000d090d7211 */ /* 0x000fe400078e20ff */
[----:B------:R-:W-:Y:S01]  /*09c0*/  ISETP.NE.AND P0, PT, R15, RZ, PT ;  /* 0x000000ff0f00720c */ /* 0x000fe20003f05270 */
[----:B---3--:R-:W-:-:S04]  /*09d0*/  FMUL R16, R18, 0.10000000149011611938 ;  /* 0x3dcccccd12107820 */ /* 0x008fc80000400000 */
[----:B------:R-:W-:-:S05]  /*09e0*/  FFMA R17, R29, R10, R16 ;  /* 0x0000000a1d117223 */ /* 0x000fca0000000010 */
[----:B------:R2:W-:Y:S03]  /*09f0*/  STG.E desc[UR4][R2.64], R17 ;  /* 0x0000001102007986 */ /* 0x0005e6000c101904 */
[----:B------:R-:W-:Y:S05]  /*0a00*/  @P0 BRA `(.L_x_1) ;  /* 0xfffffff800700947 */ /* 0x000fea000383ffff */
.L_x_0:
[----:B------:R-:W-:Y:S05]  /*0a10*/  @!P1 EXIT ;  /* 0x000000000000994d */ /* 0x000fea0003800000 */
[----:B------:R-:W-:Y:S02]  /*0a20*/  ISETP.GE.U32.AND P0, PT, R8, 0x8, PT ;  /* 0x000000080800780c */ /* 0x000fe40003f06070 */
[----:B------:R-:W-:-:S04]  /*0a30*/  LOP3.LUT R13, R0, 0x7, RZ, 0xc0, !PT ;  /* 0x00000007000d7812 */ /* 0x000fc800078ec0ff */
[----:B------:R-:W-:-:S07]  /*0a40*/  ISETP.NE.AND P1, PT, R13, RZ, PT ;  /* 0x000000ff0d00720c */ /* 0x000fce0003f25270 */
[----:B------:R-:W-:Y:S06]  /*0a50*/  @!P0 BRA `(.L_x_2) ;  /* 0x0000000000d48947 */ /* 0x000fec0003800000 */
[----:B--2---:R-:W0:Y:S01]  /*0a60*/  LDC.64 R2, c[0x0][0x380] ;  /* 0x0000e000ff027b82 */ /* 0x004e220000000a00 */
[----:B------:R-:W-:-:S04]  /*0a70*/  IMAD R4, R11, R0, R12 ;  /* 0x000000000b047224 */ /* 0x000fc800078e020c */
[----:B------:R-:W-:-:S03]  /*0a80*/  IMAD R7, R4, R9, R14 ;  /* 0x0000000904077224 */ /* 0x000fc600078e020e */
[----:B------:R-:W1:Y:S01]  /*0a90*/  LDC.64 R4, c[0x0][0x388] ;  /* 0x0000e200ff047b82 */ /* 0x000e620000000a00 */
[----:B0-----:R-:W-:-:S05]  /*0aa0*/  IMAD.WIDE R2, R7, 0x4, R2 ;  /* 0x0000000407027825 */ /* 0x001fca00078e0202 */
[----:B------:R-:W2:Y:S01]  /*0ab0*/  LDG.E R6, desc[UR4][R2.64] ;  /* 0x0000000402067981 */ /* 0x000ea2000c1e1900 */
[----:B-1----:R-:W-:-:S04]  /*0ac0*/  IMAD.WIDE R4, R7, 0x4, R4 ;  /* 0x0000000407047825 */ /* 0x002fc800078e0204 */
[----:B--2---:R-:W-:-:S04]  /*0ad0*/  FMUL R6, R6, 0.10000000149011611938 ;  /* 0x3dcccccd06067820 */ /* 0x004fc80000400000 */
[----:B------:R-:W-:Y:S01]  /*0ae0*/  FFMA R15, R17, R10, R6 ;  /* 0x0000000a110f7223 */ /* 0x000fe20000000006 */
[----:B------:R-:W-:-:S04]  /*0af0*/  IMAD.WIDE R16, R9, 0x4, R2 ;  /* 0x0000000409107825 */ /* 0x000fc800078e0202 */
[----:B------:R0:W-:Y:S04]  /*0b00*/  STG.E desc[UR4][R4.64], R15 ;  /* 0x0000000f04007986 */ /* 0x0001e8000c101904 */
[----:B------:R-:W2:Y:S01]  /*0b10*/  LDG.E R6, desc[UR4][R16.64] ;  /* 0x0000000410067981 */ /* 0x000ea2000c1e1900 */
[----:B------:R-:W-:-:S04]  /*0b20*/  IMAD.WIDE R18, R9, 0x4, R16 ;  /* 0x0000000409127825 */ /* 0x000fc800078e0210 */
[----:B--2---:R-:W-:Y:S01]  /*0b30*/  FMUL R8, R6, 0.10000000149011611938 ;  /* 0x3dcccccd06087820 */ /* 0x004fe20000400000 */
[----:B------:R-:W-:-:S04]  /*0b40*/  IMAD.WIDE R6, R9, 0x4, R4 ;  /* 0x0000000409067825 */ /* 0x000fc800078e0204 */
[----:B------:R-:W-:-:S05]  /*0b50*/  FFMA R23, R15, R10, R8 ;  /* 0x0000000a0f177223 */ /* 0x000fca0000000008 */
[----:B------:R1:W-:Y:S04]  /*0b60*/  STG.E desc[UR4][R6.64], R23 ;  /* 0x0000001706007986 */ /* 0x0003e8000c101904 */
[----:B------:R-:W2:Y:S01]  /*0b70*/  LDG.E R2, desc[UR4][R18.64] ;  /* 0x0000000412027981 */ /* 0x000ea2000c1e1900 */
[----:B------:R-:W-:-:S04]  /*0b80*/  IMAD.WIDE R20, R9, 0x4, R18 ;  /* 0x0000000409147825 */ /* 0x000fc800078e0212 */
[----:B--2---:R-:W-:Y:S01]  /*0b90*/  FMUL R8, R2, 0.10000000149011611938 ;  /* 0x3dcccccd02087820 */ /* 0x004fe20000400000 */
[----:B------:R-:W-:-:S04]  /*0ba0*/  IMAD.WIDE R2, R9, 0x4, R6 ;  /* 0x0000000409027825 */ /* 0x000fc800078e0206 */
[----:B------:R-:W-:-:S05]  /*0bb0*/  FFMA R25, R23, R10, R8 ;  /* 0x0000000a17197223 */ /* 0x000fca0000000008 */
[----:B------:R2:W-:Y:S04]  /*0bc0*/  STG.E desc[UR4][R2.64], R25 ;  /* 0x0000001902007986 */ /* 0x0005e8000c101904 */
[----:B0-----:R-:W3:Y:S01]  /*0bd0*/  LDG.E R4, desc[UR4][R20.64] ;  /* 0x0000000414047981 */ /* 0x001ee2000c1e1900 */
[----:B------:R-:W-:-:S04]  /*0be0*/  IMAD.WIDE R16, R9, 0x4, R20 ;  /* 0x0000000409107825 */ /* 0x000fc800078e0214 */
[----:B---3--:R-:W-:Y:S01]  /*0bf0*/  FMUL R8, R4, 0.10000000149011611938 ;  /* 0x3dcccccd04087820 */ /* 0x008fe20000400000 */
[----:B------:R-:W-:-:S04]  /*0c00*/  IMAD.WIDE R4, R9, 0x4, R2 ;  /* 0x0000000409047825 */ /* 0x000fc800078e0202 */
[----:B------:R-:W-:-:S05]  /*0c10*/  FFMA R15, R25, R10, R8 ;  /* 0x0000000a190f7223 */ /* 0x000fca0000000008 */
[----:B------:R0:W-:Y:S04]  /*0c20*/  STG.E desc[UR4][R4.64], R15 ;  /* 0x0000000f04007986 */ /* 0x0001e8000c101904 */
[----:B-1----:R-:W3:Y:S01]  /*0c30*/  LDG.E R6, desc[UR4][R16.64] ;  /* 0x0000000410067981 */ /* 0x002ee2000c1e1900 */
[----:B------:R-:W-:-:S04]  /*0c40*/  IMAD.WIDE R18, R9, 0x4, R16 ;  /* 0x0000000409127825 */ /* 0x000fc800078e0210 */
[----:B---3--:R-:W-:Y:S01]  /*0c50*/  FMUL R8, R6, 0.10000000149011611938 ;  /* 0x3dcccccd06087820 */ /* 0x008fe20000400000 */
[----:B------:R-:W-:-:S04]  /*0c60*/  IMAD.WIDE R6, R9, 0x4, R4 ;  /* 0x0000000409067825 */ /* 0x000fc800078e0204 */
[----:B------:R-:W-:-:S05]  /*0c70*/  FFMA R23, R15, R10, R8 ;  /* 0x0000000a0f177223 */ /* 0x000fca0000000008 */
[----:B------:R1:W-:Y:S04]  /*0c80*/  STG.E desc[UR4][R6.64], R23 ;  /* 0x0000001706007986 */ /* 0x0003e8000c101904 */
[----:B--2---:R-:W2:Y:S01]  /*0c90*/  LDG.E R2, desc[UR4][R18.64] ;  /* 0x0000000412027981 */ /* 0x004ea2000c1e1900 */
[----:B------:R-:W-:-:S04]  /*0ca0*/  IMAD.WIDE R20, R9, 0x4, R18 ;  /* 0x0000000409147825 */ /* 0x000fc800078e0212 */
[----:B--2---:R-:W-:Y:S01]  /*0cb0*/  FMUL R8, R2, 0.10000000149011611938 ;  /* 0x3dcccccd02087820 */ /* 0x004fe20000400000 */
[----:B------:R-:W-:-:S04]  /*0cc0*/  IMAD.WIDE R2, R9, 0x4, R6 ;  /* 0x0000000409027825 */ /* 0x000fc800078e0206 */
[----:B------:R-:W-:-:S05]  /*0cd0*/  FFMA R25, R23, R10, R8 ;  /* 0x0000000a17197223 */ /* 0x000fca0000000008 */
[----:B------:R3:W-:Y:S04]  /*0ce0*/  STG.E desc[UR4][R2.64], R25 ;  /* 0x0000001902007986 */ /* 0x0007e8000c101904 */
[----:B0-----:R-:W2:Y:S01]  /*0cf0*/  LDG.E R4, desc[UR4][R20.64] ;  /* 0x0000000414047981 */ /* 0x001ea2000c1e1900 */
[----:B-1----:R-:W-:-:S04]  /*0d00*/  IMAD.WIDE R6, R9, 0x4, R20 ;  /* 0x0000000409067825 */ /* 0x002fc800078e0214 */
[----:B--2---:R-:W-:Y:S01]  /*0d10*/  FMUL R8, R4, 0.10000000149011611938 ;  /* 0x3dcccccd04087820 */ /* 0x004fe20000400000 */
[----:B------:R-:W-:-:S04]  /*0d20*/  IMAD.WIDE R4, R9, 0x4, R2 ;  /* 0x0000000409047825 */ /* 0x000fc800078e0202 */
[----:B------:R-:W-:-:S05]  /*0d30*/  FFMA R15, R25, R10, R8 ;  /* 0x0000000a190f7223 */ /* 0x000fca0000000008 */
[----:B------:R3:W-:Y:S04]  /*0d40*/  STG.E desc[UR4][R4.64], R15 ;  /* 0x0000000f04007986 */ /* 0x0007e8000c101904 */
[----:B------:R-:W2:Y:S01]  /*0d50*/  LDG.E R6, desc[UR4][R6.64] ;  /* 0x0000000406067981 */ /* 0x000ea2000c1e1900 */
[----:B------:R-:W-:Y:S01]  /*0d60*/  IMAD.WIDE R18, R9, 0x4, R4 ;  /* 0x0000000409127825 */ /* 0x000fe200078e0204 */
[----:B------:R-:W-:-:S03]  /*0d70*/  IADD3 R12, PT, PT, R12, 0x8, RZ ;  /* 0x000000080c0c7810 */ /* 0x000fc60007ffe0ff */
[----:B--2---:R-:W-:-:S04]  /*0d80*/  FMUL R8, R6, 0.10000000149011611938 ;  /* 0x3dcccccd06087820 */ /* 0x004fc80000400000 */
[----:B------:R-:W-:-:S05]  /*0d90*/  FFMA R17, R15, R10, R8 ;  /* 0x0000000a0f117223 */ /* 0x000fca0000000008 */
[----:B------:R3:W-:Y:S02]  /*0da0*/  STG.E desc[UR4][R18.64], R17 ;  /* 0x0000001112007986 */ /* 0x0007e4000c101904 */
.L_x_2:
[----:B------:R-:W-:Y:S05]  /*0db0*/  @!P1 EXIT ;  /* 0x000000000000994d */ /* 0x000fea0003800000 */
[----:B------:R-:W-:Y:S02]  /*0dc0*/  ISETP.GE.U32.AND P0, PT, R13, 0x4, PT ;  /* 0x000000040d00780c */ /* 0x000fe40003f06070 */
[----:B--23--:R-:W-:-:S04]  /*0dd0*/  LOP3.LUT R2, R0, 0x3, RZ, 0xc0, !PT ;  /* 0x0000000300027812 */ /* 0x00cfc800078ec0ff */
[----:B------:R-:W-:-:S07]  /*0de0*/  ISETP.NE.AND P1, PT, R2, RZ, PT ;  /* 0x000000ff0200720c */ /* 0x000fce0003f25270 */
[----:B------:R-:W-:Y:S06]  /*0df0*/  @!P0 BRA `(.L_x_3) ;  /* 0x0000000000748947 */ /* 0x000fec0003800000 */
[----:B------:R-:W0:Y:S01]  /*0e00*/  LDC.64 R18, c[0x0][0x380] ;  /* 0x0000e000ff127b82 */ /* 0x000e220000000a00 */
        /* <DEDUP_REMOVED lines=18> */
[----:B0-----:R-:W-:-:S04]  /*0f30*/  IMAD.WIDE R4, R9, 0x4, R20 ;  /* 0x0000000409047825 */ /* 0x001fc800078e0214 */
[----:B--2---:R-:W-:-:S04]  /*0f40*/  FMUL R8, R8, 0.10000000149011611938 ;  /* 0x3dcccccd08087820 */ /* 0x004fc80000400000 */
        /* <DEDUP_REMOVED lines=8> */
.L_x_3:
[----:B------:R-:W-:Y:S05]  /*0fd0*/  @!P1 EXIT ;  /* 0x000000000000994d */ /* 0x000fea0003800000 */
[----:B-1----:R-:W0:Y:S01]  /*0fe0*/  LDC.64 R6, c[0x0][0x380] ;  /* 0x0000e000ff067b82 */ /* 0x002e220000000a00 */
[----:B------:R-:W-:-:S04]  /*0ff0*/  IMAD R0, R11, R0, R12 ;  /* 0x000000000b007224 */ /* 0x000fc800078e020c */
[----:B------:R-:W-:Y:S01]  /*1000*/  IMAD R11, R0, R9, R14 ;  /* 0x00000009000b7224 */ /* 0x000fe200078e020e */
[----:B------:R-:W-:Y:S02]  /*1010*/  IADD3 R0, PT, PT, -R2, RZ, RZ ;  /* 0x000000ff02007210 */ /* 0x000fe40007ffe1ff */
[----:B------:R-:W1:Y:S05]  /*1020*/  LDC.64 R4, c[0x0][0x388] ;  /* 0x0000e200ff047b82 */ /* 0x000e6a0000000a00 */
.L_x_4:
[----:B0-----:R-:W-:-:S06]  /*1030*/  IMAD.WIDE R2, R11, 0x4, R6 ;  /* 0x000000040b027825 */ /* 0x001fcc00078e0206 */
[----:B--2---:R-:W2:Y:S01]  /*1040*/  LDG.E R2, desc[UR4][R2.64] ;  /* 0x0000000402027981 */ /* 0x004ea2000c1e1900 */
[----:B------:R-:W-:Y:S01]  /*1050*/  IADD3 R0, PT, PT, R0, 0x1, RZ ;  /* 0x0000000100007810 */ /* 0x000fe20007ffe0ff */
[C---:B-1----:R-:W-:Y:S01]  /*1060*/  IMAD.WIDE R12, R11.reuse, 0x4, R4 ;  /* 0x000000040b0c7825 */ /* 0x042fe200078e0204 */
[----:B------:R-:W-:Y:S02]  /*1070*/  IADD3 R11, PT, PT, R11, R9, RZ ;  /* 0x000000090b0b7210 */ /* 0x000fe40007ffe0ff */
[----:B------:R-:W-:Y:S01]  /*1080*/  ISETP.NE.AND P0, PT, R0, RZ, PT ;  /* 0x000000ff0000720c */ /* 0x000fe20003f05270 */
[----:B--2---:R-:W-:-:S04]  /*1090*/  FMUL R8, R2, 0.10000000149011611938 ;  /* 0x3dcccccd02087820 */ /* 0x004fc80000400000 */
[----:B------:R-:W-:-:S05]  /*10a0*/  FFMA R17, R17, R10, R8 ;  /* 0x0000000a11117223 */ /* 0x000fca0000000008 */
[----:B------:R2:W-:Y:S03]  /*10b0*/  STG.E desc[UR4][R12.64], R17 ;  /* 0x000000110c007986 */ /* 0x0005e6000c101904 */
[----:B------:R-:W-:Y:S05]  /*10c0*/  @P0 BRA `(.L_x_4) ;  /* 0xfffffffc00d80947 */ /* 0x000fea000383ffff */
[----:B------:R-:W-:Y:S05]  /*10d0*/  EXIT ;  /* 0x000000000000794d */ /* 0x000fea0003800000 */
.L_x_5:
[----:B------:R-:W-:-:S00]  /*10e0*/  BRA `(.L_x_5) ;  /* 0xfffffffc00fc7947 */ /* 0x000fc0000383ffff */
[----:B------:R-:W-:-:S00]  /*10f0*/  NOP ;  /* 0x0000000000007918 */ /* 0x000fc00000000000 */
        /* <DEDUP_REMOVED lines=8> */
.L_x_6:


//--------------------- .nv.shared.reserved.0     --------------------------
	.section	.nv.shared.reserved.0,"aw",@nobits
	.weak		__nv_reservedSMEM_offset_0_alias
	.size		__nv_reservedSMEM_offset_0_alias, 0, 64
	.other		__nv_reservedSMEM_offset_0_alias,@"STO_CUDA_RESERVED_SHARED STV_DEFAULT"
__nv_reservedSMEM_offset_0_alias:
	.zero		0
	.zero		64


//--------------------- .nv.constant0._Z24MambaSelectiveScanKernelPKfPfiii --------------------------
	.section	.nv.constant0._Z24MambaSelectiveScanKernelPKfPfiii,"a",@progbits
	.sectionflags	@""
	.align	4
.nv.constant0._Z24MambaSelectiveScanKernelPKfPfiii:
	.zero		924


//--------------------- SYMBOLS --------------------------

	.type		.nv.reservedSmem.offset0,@object
	.size		.nv.reservedSmem.offset0,0x4
